//
// Generated by NVIDIA NVVM Compiler
//
// Compiler Build ID: CL-36424714
// Cuda compilation tools, release 13.0, V13.0.88
// Based on NVVM 20.0.0
//

.version 9.0
.target sm_100
.address_size 64

	// .globl	_Z23gridTriangulationKernelPK5PointiP8Triangle

.visible .entry _Z23gridTriangulationKernelPK5PointiP8Triangle(
	.param .u64 .ptr .align 1 _Z23gridTriangulationKernelPK5PointiP8Triangle_param_0,
	.param .u32 _Z23gridTriangulationKernelPK5PointiP8Triangle_param_1,
	.param .u64 .ptr .align 1 _Z23gridTriangulationKernelPK5PointiP8Triangle_param_2
)
{
	.reg .pred 	%p<2>;
	.reg .b32 	%r<17>;
	.reg .b64 	%rd<11>;
	.reg .b64 	%fd<9>;

	ld.param.u64 	%rd1, [_Z23gridTriangulationKernelPK5PointiP8Triangle_param_0];
	ld.param.u32 	%r5, [_Z23gridTriangulationKernelPK5PointiP8Triangle_param_1];
	ld.param.u64 	%rd2, [_Z23gridTriangulationKernelPK5PointiP8Triangle_param_2];
	mov.u32 	%r6, %ctaid.x;
	mov.u32 	%r7, %ntid.x;
	mov.u32 	%r8, %tid.x;
	mad.lo.s32 	%r1, %r6, %r7, %r8;
	mov.u32 	%r9, %ctaid.y;
	mov.u32 	%r10, %ntid.y;
	mov.u32 	%r11, %tid.y;
	mad.lo.s32 	%r12, %r9, %r10, %r11;
	add.s32 	%r3, %r5, -1;
	max.s32 	%r13, %r1, %r12;
	setp.ge.s32 	%p1, %r13, %r3;
	@%p1 bra 	$L__BB0_2;
	cvta.to.global.u64 	%rd3, %rd1;
	cvta.to.global.u64 	%rd4, %rd2;
	mad.lo.s32 	%r14, %r3, %r1, %r12;
	add.s32 	%r15, %r14, %r1;
	mul.wide.s32 	%rd5, %r15, 16;
	add.s64 	%rd6, %rd3, %rd5;
	ld.global.f64 	%fd1, [%rd6];
	ld.global.f64 	%fd2, [%rd6+8];
	ld.global.f64 	%fd3, [%rd6+16];
	ld.global.f64 	%fd4, [%rd6+24];
	mul.wide.s32 	%rd7, %r5, 16;
	add.s64 	%rd8, %rd6, %rd7;
	ld.global.f64 	%fd5, [%rd8];
	ld.global.f64 	%fd6, [%rd8+8];
	ld.global.f64 	%fd7, [%rd8+16];
	ld.global.f64 	%fd8, [%rd8+24];
	shl.b32 	%r16, %r14, 1;
	mul.wide.s32 	%rd9, %r16, 48;
	add.s64 	%rd10, %rd4, %rd9;
	st.global.f64 	[%rd10], %fd1;
	st.global.f64 	[%rd10+8], %fd2;
	st.global.f64 	[%rd10+16], %fd5;
	st.global.f64 	[%rd10+24], %fd6;
	st.global.f64 	[%rd10+32], %fd7;
	st.global.f64 	[%rd10+40], %fd8;
	st.global.f64 	[%rd10+48], %fd1;
	st.global.f64 	[%rd10+56], %fd2;
	st.global.f64 	[%rd10+64], %fd7;
	st.global.f64 	[%rd10+72], %fd8;
	st.global.f64 	[%rd10+80], %fd3;
	st.global.f64 	[%rd10+88], %fd4;
$L__BB0_2:
	ret;

}


// ===== COMPILED SASS (sm_100) =====

	.target	sm_100

	.elftype	@"ET_EXEC"


//--------------------- .note.nv.tkinfo           --------------------------
	.section	.note.nv.tkinfo,"",@"SHT_NOTE"
	.sectionflags	@"SHF_NOTE_NV_TKINFO"
	.tkinfo
        /*0018*/ 	.word	0x00000002
        /*0030*/ 	.string	""
        /*0030*/ 	.string	"ptxas"
        /*0030*/ 	.string	"Cuda compilation tools, release 13.0, V13.0.88"
        /*0030*/ 	.string	"Build cuda_13.0.r13.0/compiler.36424714_0"
        /*0030*/ 	.string	"-arch sm_100 -m 64 "



//--------------------- .note.nv.cuinfo           --------------------------
	.section	.note.nv.cuinfo,"",@"SHT_NOTE"
	.sectionflags	@"SHF_NOTE_NV_CUINFO"
        /*0018*/ 	.short	0x0002
        /*001a*/ 	.short	0x0064
        /*001c*/ 	.short	0x0082
	.zero		2


//--------------------- .nv.info                  --------------------------
	.section	.nv.info,"",@"SHT_CUDA_INFO"
	.align	4


	//----- nvinfo : EIATTR_REGCOUNT
	.align		4
        /*0000*/ 	.byte	0x04, 0x2f
        /*0002*/ 	.short	(.L_1 - .L_0)
	.align		4
.L_0:
        /*0004*/ 	.word	index@(_Z23gridTriangulationKernelPK5PointiP8Triangle)
        /*0008*/ 	.word	0x0000001c


	//----- nvinfo : EIATTR_FRAME_SIZE
	.align		4
.L_1:
        /*000c*/ 	.byte	0x04, 0x11
        /*000e*/ 	.short	(.L_3 - .L_2)
	.align		4
.L_2:
        /*0010*/ 	.word	index@(_Z23gridTriangulationKernelPK5PointiP8Triangle)
        /*0014*/ 	.word	0x00000000


	//----- nvinfo : EIATTR_MIN_STACK_SIZE
	.align		4
.L_3:
        /*0018*/ 	.byte	0x04, 0x12
        /*001a*/ 	.short	(.L_5 - .L_4)
	.align		4
.L_4:
        /*001c*/ 	.word	index@(_Z23gridTriangulationKernelPK5PointiP8Triangle)
        /*0020*/ 	.word	0x00000000
.L_5:


//--------------------- .nv.compat                --------------------------
	.section	.nv.compat,"",@"SHT_CUDA_COMPAT_INFO"
	.align	4
        /*0000*/ 	.byte	0x02, 0x09, 0x00, 0x00, 0x02, 0x02, 0x01, 0x00, 0x02, 0x05, 0x05, 0x00, 0x03, 0x07, 0x01, 0x01
        /*0010*/ 	.byte	0x02, 0x03, 0x00, 0x00, 0x02, 0x06, 0x01, 0x00, 0x04, 0x0b, 0x08, 0x00, 0x09, 0x00, 0x00, 0x00
        /*0020*/ 	.byte	0x00, 0x00, 0x00, 0x00


//--------------------- .nv.info._Z23gridTriangulationKernelPK5PointiP8Triangle --------------------------
	.section	.nv.info._Z23gridTriangulationKernelPK5PointiP8Triangle,"",@"SHT_CUDA_INFO"
	.sectionflags	@""
	.align	4


	//----- nvinfo : EIATTR_CUDA_API_VERSION
	.align		4
        /*0000*/ 	.byte	0x04, 0x37
        /*0002*/ 	.short	(.L_7 - .L_6)
.L_6:
        /*0004*/ 	.word	0x00000082


	//----- nvinfo : EIATTR_KPARAM_INFO
	.align		4
.L_7:
        /*0008*/ 	.byte	0x04, 0x17
        /*000a*/ 	.short	(.L_9 - .L_8)
.L_8:
        /*000c*/ 	.word	0x00000000
        /*0010*/ 	.short	0x0002
        /*0012*/ 	.short	0x0010
        /*0014*/ 	.byte	0x00, 0xf5, 0x21, 0x00


	//----- nvinfo : EIATTR_KPARAM_INFO
	.align		4
.L_9:
        /*0018*/ 	.byte	0x04, 0x17
        /*001a*/ 	.short	(.L_11 - .L_10)
.L_10:
        /*001c*/ 	.word	0x00000000
        /*0020*/ 	.short	0x0001
        /*0022*/ 	.short	0x0008
        /*0024*/ 	.byte	0x00, 0xf0, 0x11, 0x00


	//----- nvinfo : EIATTR_KPARAM_INFO
	.align		4
.L_11:
        /*0028*/ 	.byte	0x04, 0x17
        /*002a*/ 	.short	(.L_13 - .L_12)
.L_12:
        /*002c*/ 	.word	0x00000000
        /*0030*/ 	.short	0x0000
        /*0032*/ 	.short	0x0000
        /*0034*/ 	.byte	0x00, 0xf5, 0x21, 0x00


	//----- nvinfo : EIATTR_SPARSE_MMA_MASK
	.align		4
.L_13:
        /*0038*/ 	.byte	0x03, 0x50
        /*003a*/ 	.short	0x0000


	//----- nvinfo : EIATTR_MAXREG_COUNT
	.align		4
        /*003c*/ 	.byte	0x03, 0x1b
        /*003e*/ 	.short	0x00ff


	//----- nvinfo : EIATTR_MERCURY_ISA_VERSION
	.align		4
        /*0040*/ 	.byte	0x03, 0x5f
        /*0042*/ 	.short	0x0101


	//----- nvinfo : EIATTR_VRC_CTA_INIT_COUNT
	.align		4
        /*0044*/ 	.byte	0x02, 0x4a
	.zero		1
	.zero		1


	//----- nvinfo : EIATTR_EXIT_INSTR_OFFSETS
	.align		4
        /*0048*/ 	.byte	0x04, 0x1c
        /*004a*/ 	.short	(.L_15 - .L_14)


	//   ....[0]....
.L_14:
        /*004c*/ 	.word	0x000000d0


	//   ....[1]....
        /*0050*/ 	.word	0x000002b0


	//----- nvinfo : EIATTR_CBANK_PARAM_SIZE
	.align		4
.L_15:
        /*0054*/ 	.byte	0x03, 0x19
        /*0056*/ 	.short	0x0018


	//----- nvinfo : EIATTR_PARAM_CBANK
	.align		4
        /*0058*/ 	.byte	0x04, 0x0a
        /*005a*/ 	.short	(.L_17 - .L_16)
	.align		4
.L_16:
        /*005c*/ 	.word	index@(.nv.constant0._Z23gridTriangulationKernelPK5PointiP8Triangle)
        /*0060*/ 	.short	0x0380
        /*0062*/ 	.short	0x0018


	//----- nvinfo : EIATTR_SW_WAR
	.align		4
.L_17:
        /*0064*/ 	.byte	0x04, 0x36
        /*0066*/ 	.short	(.L_19 - .L_18)
.L_18:
        /*0068*/ 	.word	0x00000008
.L_19:


//--------------------- .nv.callgraph             --------------------------
	.section	.nv.callgraph,"",@"SHT_CUDA_CALLGRAPH"
	.align	4
	.sectionentsize	8
	.align		4
        /*0000*/ 	.word	0x00000000
	.align		4
        /*0004*/ 	.word	0xffffffff
	.align		4
        /*0008*/ 	.word	0x00000000
	.align		4
        /*000c*/ 	.word	0xfffffffe
	.align		4
        /*0010*/ 	.word	0x00000000
	.align		4
        /*0014*/ 	.word	0xfffffffd
	.align		4
        /*0018*/ 	.word	0x00000000
	.align		4
        /*001c*/ 	.word	0xfffffffc


//--------------------- .text._Z23gridTriangulationKernelPK5PointiP8Triangle --------------------------
	.section	.text._Z23gridTriangulationKernelPK5PointiP8Triangle,"ax",@progbits
	.align	128
        .global         _Z23gridTriangulationKernelPK5PointiP8Triangle
        .type           _Z23gridTriangulationKernelPK5PointiP8Triangle,@function
        .size           _Z23gridTriangulationKernelPK5PointiP8Triangle,(.L_x_1 - _Z23gridTriangulationKernelPK5PointiP8Triangle)
        .other          _Z23gridTriangulationKernelPK5PointiP8Triangle,@"STO_CUDA_ENTRY STV_DEFAULT"
_Z23gridTriangulationKernelPK5PointiP8Triangle:
.text._Z23gridTriangulationKernelPK5PointiP8Triangle:
[----:B------:R-:W-:Y:S01]  /*0000*/  LDC R1, c[0x0][0x37c] ;  /* 0x0000df00ff017b82 */ /* 0x000fe20000000800 */
[----:B------:R-:W0:Y:S07]  /*0010*/  S2R R3, SR_TID.X ;  /* 0x0000000000037919 */ /* 0x000e2e0000002100 */
[----:B------:R-:W0:Y:S01]  /*0020*/  LDC R0, c[0x0][0x360] ;  /* 0x0000d800ff007b82 */ /* 0x000e220000000800 */
[----:B------:R-:W1:Y:S07]  /*0030*/  S2R R2, SR_TID.Y ;  /* 0x0000000000027919 */ /* 0x000e6e0000002200 */
[----:B------:R-:W0:Y:S08]  /*0040*/  S2UR UR4, SR_CTAID.X ;  /* 0x00000000000479c3 */ /* 0x000e300000002500 */
[----:B------:R-:W1:Y:S08]  /*0050*/  S2UR UR5, SR_CTAID.Y ;  /* 0x00000000000579c3 */ /* 0x000e700000002600 */
[----:B------:R-:W1:Y:S08]  /*0060*/  LDC R5, c[0x0][0x364] ;  /* 0x0000d900ff057b82 */ /* 0x000e700000000800 */
[----:B------:R-:W2:Y:S01]  /*0070*/  LDC R13, c[0x0][0x388] ;  /* 0x0000e200ff0d7b82 */ /* 0x000ea20000000800 */
[----:B0-----:R-:W-:-:S02]  /*0080*/  IMAD R0, R0, UR4, R3 ;  /* 0x0000000400007c24 */ /* 0x001fc4000f8e0203 */
[----:B-1----:R-:W-:-:S05]  /*0090*/  IMAD R5, R5, UR5, R2 ;  /* 0x0000000505057c24 */ /* 0x002fca000f8e0202 */
[----:B------:R-:W-:Y:S02]  /*00a0*/  VIMNMX R3, PT, PT, R0, R5, !PT ;  /* 0x0000000500037248 */ /* 0x000fe40007fe0100 */
[----:B--2---:R-:W-:-:S04]  /*00b0*/  IADD3 R4, PT, PT, R13, -0x1, RZ ;  /* 0xffffffff0d047810 */ /* 0x004fc80007ffe0ff */
[----:B------:R-:W-:-:S13]  /*00c0*/  ISETP.GE.AND P0, PT, R3, R4, PT ;  /* 0x000000040300720c */ /* 0x000fda0003f06270 */
[----:B------:R-:W-:Y:S05]  /*00d0*/  @P0 EXIT ;  /* 0x000000000000094d */ /* 0x000fea0003800000 */
[----:B------:R-:W0:Y:S01]  /*00e0*/  LDC.64 R2, c[0x0][0x380] ;  /* 0x0000e000ff027b82 */ /* 0x000e220000000a00 */
[C---:B------:R-:W-:Y:S01]  /*00f0*/  IMAD R25, R0.reuse, R4, R5 ;  /* 0x0000000400197224 */ /* 0x040fe200078e0205 */
[----:B------:R-:W1:Y:S04]  /*0100*/  LDCU.64 UR4, c[0x0][0x358] ;  /* 0x00006b00ff0477ac */ /* 0x000e680008000a00 */
[----:B------:R-:W-:Y:S02]  /*0110*/  IADD3 R5, PT, PT, R0, R25, RZ ;  /* 0x0000001900057210 */ /* 0x000fe40007ffe0ff */
[----:B------:R-:W2:Y:S03]  /*0120*/  LDC.64 R22, c[0x0][0x390] ;  /* 0x0000e400ff167b82 */ /* 0x000ea60000000a00 */
[----:B0-----:R-:W-:-:S05]  /*0130*/  IMAD.WIDE R2, R5, 0x10, R2 ;  /* 0x0000001005027825 */ /* 0x001fca00078e0202 */
[----:B-1----:R-:W3:Y:S01]  /*0140*/  LDG.E.64 R4, desc[UR4][R2.64] ;  /* 0x0000000402047981 */ /* 0x002ee2000c1e1b00 */
[----:B------:R-:W-:-:S03]  /*0150*/  IMAD.WIDE R12, R13, 0x10, R2 ;  /* 0x000000100d0c7825 */ /* 0x000fc600078e0202 */
[----:B------:R-:W4:Y:S04]  /*0160*/  LDG.E.64 R6, desc[UR4][R2.64+0x8] ;  /* 0x0000080402067981 */ /* 0x000f28000c1e1b00 */
[----:B------:R-:W5:Y:S04]  /*0170*/  LDG.E.64 R14, desc[UR4][R12.64] ;  /* 0x000000040c0e7981 */ /* 0x000f68000c1e1b00 */
[----:B------:R-:W4:Y:S04]  /*0180*/  LDG.E.64 R16, desc[UR4][R12.64+0x8] ;  /* 0x000008040c107981 */ /* 0x000f28000c1e1b00 */
[----:B------:R-:W4:Y:S04]  /*0190*/  LDG.E.64 R18, desc[UR4][R12.64+0x10] ;  /* 0x000010040c127981 */ /* 0x000f28000c1e1b00 */
[----:B------:R-:W4:Y:S04]  /*01a0*/  LDG.E.64 R20, desc[UR4][R12.64+0x18] ;  /* 0x000018040c147981 */ /* 0x000f28000c1e1b00 */
[----:B------:R-:W4:Y:S04]  /*01b0*/  LDG.E.64 R8, desc[UR4][R2.64+0x10] ;  /* 0x0000100402087981 */ /* 0x000f28000c1e1b00 */
[----:B------:R-:W4:Y:S01]  /*01c0*/  LDG.E.64 R10, desc[UR4][R2.64+0x18] ;  /* 0x00001804020a7981 */ /* 0x000f22000c1e1b00 */
[----:B------:R-:W-:-:S05]  /*01d0*/  SHF.L.U32 R25, R25, 0x1, RZ ;  /* 0x0000000119197819 */ /* 0x000fca00000006ff */
[----:B--2---:R-:W-:-:S05]  /*01e0*/  IMAD.WIDE R22, R25, 0x30, R22 ;  /* 0x0000003019167825 */ /* 0x004fca00078e0216 */
[----:B---3--:R-:W-:Y:S04]  /*01f0*/  STG.E.64 desc[UR4][R22.64], R4 ;  /* 0x0000000416007986 */ /* 0x008fe8000c101b04 */
[----:B------:R-:W-:Y:S04]  /*0200*/  STG.E.64 desc[UR4][R22.64+0x30], R4 ;  /* 0x0000300416007986 */ /* 0x000fe8000c101b04 */
[----:B-----5:R-:W-:Y:S04]  /*0210*/  STG.E.64 desc[UR4][R22.64+0x10], R14 ;  /* 0x0000100e16007986 */ /* 0x020fe8000c101b04 */
[----:B----4-:R-:W-:Y:S04]  /*0220*/  STG.E.64 desc[UR4][R22.64+0x18], R16 ;  /* 0x0000181016007986 */ /* 0x010fe8000c101b04 */
[----:B------:R-:W-:Y:S04]  /*0230*/  STG.E.64 desc[UR4][R22.64+0x8], R6 ;  /* 0x0000080616007986 */ /* 0x000fe8000c101b04 */
[----:B------:R-:W-:Y:S04]  /*0240*/  STG.E.64 desc[UR4][R22.64+0x38], R6 ;  /* 0x0000380616007986 */ /* 0x000fe8000c101b04 */
[----:B------:R-:W-:Y:S04]  /*0250*/  STG.E.64 desc[UR4][R22.64+0x20], R18 ;  /* 0x0000201216007986 */ /* 0x000fe8000c101b04 */
[----:B------:R-:W-:Y:S04]  /*0260*/  STG.E.64 desc[UR4][R22.64+0x40], R18 ;  /* 0x0000401216007986 */ /* 0x000fe8000c101b04 */
[----:B------:R-:W-:Y:S04]  /*0270*/  STG.E.64 desc[UR4][R22.64+0x28], R20 ;  /* 0x0000281416007986 */ /* 0x000fe8000c101b04 */
[----:B------:R-:W-:Y:S04]  /*0280*/  STG.E.64 desc[UR4][R22.64+0x48], R20 ;  /* 0x0000481416007986 */ /* 0x000fe8000c101b04 */
[----:B------:R-:W-:Y:S04]  /*0290*/  STG.E.64 desc[UR4][R22.64+0x50], R8 ;  /* 0x0000500816007986 */ /* 0x000fe8000c101b04 */
[----:B------:R-:W-:Y:S01]  /*02a0*/  STG.E.64 desc[UR4][R22.64+0x58], R10 ;  /* 0x0000580a16007986 */ /* 0x000fe2000c101b04 */
[----:B------:R-:W-:Y:S05]  /*02b0*/  EXIT ;  /* 0x000000000000794d */ /* 0x000fea0003800000 */
.L_x_0:
[----:B------:R-:W-:-:S00]  /*02c0*/  BRA `(.L_x_0) ;  /* 0xfffffffc00fc7947 */ /* 0x000fc0000383ffff */
[----:B------:R-:W-:-:S00]  /*02d0*/  NOP ;  /* 0x0000000000007918 */ /* 0x000fc00000000000 */
        /* <DEDUP_REMOVED lines=10> */
.L_x_1:


//--------------------- .nv.shared.reserved.0     --------------------------
	.section	.nv.shared.reserved.0,"aw",@nobits
	.weak		__nv_reservedSMEM_offset_0_alias
	.size		__nv_reservedSMEM_offset_0_alias, 0, 64
	.other		__nv_reservedSMEM_offset_0_alias,@"STO_CUDA_RESERVED_SHARED STV_DEFAULT"
__nv_reservedSMEM_offset_0_alias:
	.zero		0
	.zero		64


//--------------------- .nv.constant0._Z23gridTriangulationKernelPK5PointiP8Triangle --------------------------
	.section	.nv.constant0._Z23gridTriangulationKernelPK5PointiP8Triangle,"a",@progbits
	.sectionflags	@""
	.align	4
.nv.constant0._Z23gridTriangulationKernelPK5PointiP8Triangle:
	.zero		920


//--------------------- SYMBOLS --------------------------

	.type		.nv.reservedSmem.offset0,@object
	.size		.nv.reservedSmem.offset0,0x4
